	.headerflags	@"EF_CUDA_TEXMODE_UNIFIED EF_CUDA_64BIT_ADDRESS EF_CUDA_ACCELERATORS EF_CUDA_SM90 EF_CUDA_VIRTUAL_SM(EF_CUDA_SM90)"
	.elftype	@"ET_EXEC"


//--------------------- .nv.info                  --------------------------
	.section	.nv.info,"",@"SHT_CUDA_INFO"
	.align	4


	//----- nvinfo : EIATTR_REGCOUNT
	.align		4
        /*0000*/ 	.byte	0x04, 0x2f
        /*0002*/ 	.short	(.L_1 - .L_0)
	.align		4
.L_0:
        /*0004*/ 	.word	index@(triton_poi_fused_div_mul_reflection_pad2d_relu_0)
        /*0008*/ 	.word	0x0000000c


	//----- nvinfo : EIATTR_MIN_STACK_SIZE
	.align		4
.L_1:
        /*000c*/ 	.byte	0x04, 0x12
        /*000e*/ 	.short	(.L_3 - .L_2)
	.align		4
.L_2:
        /*0010*/ 	.word	index@(triton_poi_fused_div_mul_reflection_pad2d_relu_0)
        /*0014*/ 	.word	0x00000000


	//----- nvinfo : EIATTR_FRAME_SIZE
	.align		4
.L_3:
        /*0018*/ 	.byte	0x04, 0x11
        /*001a*/ 	.short	(.L_5 - .L_4)
	.align		4
.L_4:
        /*001c*/ 	.word	index@(triton_poi_fused_div_mul_reflection_pad2d_relu_0)
        /*0020*/ 	.word	0x00000000


	//----- nvinfo : EIATTR_MIN_STACK_SIZE
	.align		4
.L_5:
        /*0024*/ 	.byte	0x04, 0x12
        /*0026*/ 	.short	(.L_7 - .L_6)
	.align		4
.L_6:
        /*0028*/ 	.word	index@(triton_poi_fused_div_mul_reflection_pad2d_relu_0)
        /*002c*/ 	.word	0x00000000
.L_7:


//--------------------- .nv.info.triton_poi_fused_div_mul_reflection_pad2d_relu_0 --------------------------
	.section	.nv.info.triton_poi_fused_div_mul_reflection_pad2d_relu_0,"",@"SHT_CUDA_INFO"
	.sectionflags	@""
	.align	4


	//----- nvinfo : EIATTR_CUDA_API_VERSION
	.align		4
        /*0000*/ 	.byte	0x04, 0x37
        /*0002*/ 	.short	(.L_9 - .L_8)
.L_8:
        /*0004*/ 	.word	0x0000007c


	//----- nvinfo : EIATTR_KPARAM_INFO
	.align		4
.L_9:
        /*0008*/ 	.byte	0x04, 0x17
        /*000a*/ 	.short	(.L_11 - .L_10)
.L_10:
        /*000c*/ 	.word	0x00000000
        /*0010*/ 	.short	0x0002
        /*0012*/ 	.short	0x0010
        /*0014*/ 	.byte	0x00, 0xf0, 0x11, 0x00


	//----- nvinfo : EIATTR_KPARAM_INFO
	.align		4
.L_11:
        /*0018*/ 	.byte	0x04, 0x17
        /*001a*/ 	.short	(.L_13 - .L_12)
.L_12:
        /*001c*/ 	.word	0x00000000
        /*0020*/ 	.short	0x0001
        /*0022*/ 	.short	0x0008
        /*0024*/ 	.byte	0x00, 0xf4, 0x21, 0x00


	//----- nvinfo : EIATTR_KPARAM_INFO
	.align		4
.L_13:
        /*0028*/ 	.byte	0x04, 0x17
        /*002a*/ 	.short	(.L_15 - .L_14)
.L_14:
        /*002c*/ 	.word	0x00000000
        /*0030*/ 	.short	0x0000
        /*0032*/ 	.short	0x0000
        /*0034*/ 	.byte	0x00, 0xf4, 0x21, 0x00


	//----- nvinfo : EIATTR_SPARSE_MMA_MASK
	.align		4
.L_15:
        /*0038*/ 	.byte	0x03, 0x50
        /*003a*/ 	.short	0x0000


	//----- nvinfo : EIATTR_MAXREG_COUNT
	.align		4
        /*003c*/ 	.byte	0x03, 0x1b
        /*003e*/ 	.short	0x00ff


	//----- nvinfo : EIATTR_EXIT_INSTR_OFFSETS
	.align		4
        /*0040*/ 	.byte	0x04, 0x1c
        /*0042*/ 	.short	(.L_17 - .L_16)


	//   ....[0]....
.L_16:
        /*0044*/ 	.word	0x00000360


	//   ....[1]....
        /*0048*/ 	.word	0x000003a0


	//----- nvinfo : EIATTR_REQNTID
	.align		4
.L_17:
        /*004c*/ 	.byte	0x04, 0x10
        /*004e*/ 	.short	(.L_19 - .L_18)
.L_18:
        /*0050*/ 	.word	0x00000080
        /*0054*/ 	.word	0x00000001
        /*0058*/ 	.word	0x00000001


	//----- nvinfo : EIATTR_CBANK_PARAM_SIZE
	.align		4
.L_19:
        /*005c*/ 	.byte	0x03, 0x19
        /*005e*/ 	.short	0x0014


	//----- nvinfo : EIATTR_PARAM_CBANK
	.align		4
        /*0060*/ 	.byte	0x04, 0x0a
        /*0062*/ 	.short	(.L_21 - .L_20)
	.align		4
.L_20:
        /*0064*/ 	.word	index@(.nv.constant0.triton_poi_fused_div_mul_reflection_pad2d_relu_0)
        /*0068*/ 	.short	0x0210
        /*006a*/ 	.short	0x0014


	//----- nvinfo : EIATTR_SW_WAR
	.align		4
.L_21:
        /*006c*/ 	.byte	0x04, 0x36
        /*006e*/ 	.short	(.L_23 - .L_22)
.L_22:
        /*0070*/ 	.word	0x00000008
.L_23:


//--------------------- .nv.callgraph             --------------------------
	.section	.nv.callgraph,"",@"SHT_CUDA_CALLGRAPH"
	.align	4
	.sectionentsize	8
	.align		4
        /*0000*/ 	.word	0x00000000
	.align		4
        /*0004*/ 	.word	0xffffffff
	.align		4
        /*0008*/ 	.word	0x00000000
	.align		4
        /*000c*/ 	.word	0xfffffffe
	.align		4
        /*0010*/ 	.word	0x00000000
	.align		4
        /*0014*/ 	.word	0xfffffffd
	.align		4
        /*0018*/ 	.word	0x00000000
	.align		4
        /*001c*/ 	.word	0xfffffffc


//--------------------- .text.triton_poi_fused_div_mul_reflection_pad2d_relu_0 --------------------------
	.section	.text.triton_poi_fused_div_mul_reflection_pad2d_relu_0,"ax",@progbits
	.align	128
        .global         triton_poi_fused_div_mul_reflection_pad2d_relu_0
        .type           triton_poi_fused_div_mul_reflection_pad2d_relu_0,@function
        .size           triton_poi_fused_div_mul_reflection_pad2d_relu_0,(.L_x_1 - triton_poi_fused_div_mul_reflection_pad2d_relu_0)
        .other          triton_poi_fused_div_mul_reflection_pad2d_relu_0,@"STO_CUDA_ENTRY STV_DEFAULT"
triton_poi_fused_div_mul_reflection_pad2d_relu_0:
.text.triton_poi_fused_div_mul_reflection_pad2d_relu_0:
[----:B------:R-:W0:Y:S02]  /*0000*/  LDC R1, c[0x0][0x28] ;  /* 0x00000a00ff017b82 */ /* 0x000e240000000800 */
[----:B------:R-:W1:Y:S01]  /*0010*/  S2R R0, SR_TID.X ;  /* 0x0000000000007919 */ /* 0x000e620000002100 */
[----:B------:R-:W-:Y:S01]  /*0020*/  ULDC.64 UR4, c[0x0][0x208] ;  /* 0x0000820000047ab9 */ /* 0x000fe20000000a00 */
[----:B------:R-:W2:Y:S01]  /*0030*/  S2R R3, SR_CTAID.X ;  /* 0x0000000000037919 */ /* 0x000ea20000002500 */
[----:B-1----:R-:W-:-:S05]  /*0040*/  IMAD.SHL.U32 R0, R0, 0x2, RZ ;  /* 0x0000000200007824 */ /* 0x002fca00078e00ff */
[----:B------:R-:W-:-:S05]  /*0050*/  LOP3.LUT R0, R0, 0xfe, RZ, 0xc0, !PT ;  /* 0x000000fe00007812 */ /* 0x000fca00078ec0ff */
[----:B--2---:R-:W-:-:S04]  /*0060*/  IMAD R0, R3, 0x100, R0 ;  /* 0x0000010003007824 */ /* 0x004fc800078e0200 */
[C---:B------:R-:W-:Y:S01]  /*0070*/  IMAD.HI R3, R0.reuse, 0x2aaaaaab, RZ ;  /* 0x2aaaaaab00037827 */ /* 0x040fe200078e02ff */
[----:B------:R-:W-:-:S03]  /*0080*/  ISETP.GE.AND P2, PT, R0, 0x240, PT ;  /* 0x000002400000780c */ /* 0x000fc60003f46270 */
[----:B------:R-:W-:Y:S01]  /*0090*/  VIADD R2, R0, 0x1 ;  /* 0x0000000100027836 */ /* 0x000fe20000000000 */
[----:B------:R-:W-:-:S03]  /*00a0*/  LEA.HI R4, R3, R3, RZ, 0x1 ;  /* 0x0000000303047211 */ /* 0x000fc600078f08ff */
[----:B------:R-:W-:-:S04]  /*00b0*/  IMAD.HI R3, R2, 0x2aaaaaab, RZ ;  /* 0x2aaaaaab02037827 */ /* 0x000fc800078e02ff */
[----:B------:R-:W-:Y:S01]  /*00c0*/  IMAD.HI R5, R4, 0x2aaaaaab, RZ ;  /* 0x2aaaaaab04057827 */ /* 0x000fe200078e02ff */
[----:B------:R-:W-:-:S03]  /*00d0*/  LEA.HI R3, R3, R3, RZ, 0x1 ;  /* 0x0000000303037211 */ /* 0x000fc600078f08ff */
[----:B------:R-:W-:Y:S01]  /*00e0*/  IMAD R6, R4, 0x6, RZ ;  /* 0x0000000604067824 */ /* 0x000fe200078e02ff */
[----:B------:R-:W-:Y:S01]  /*00f0*/  LEA.HI R5, R5, R5, RZ, 0x1 ;  /* 0x0000000505057211 */ /* 0x000fe200078f08ff */
[----:B------:R-:W-:-:S03]  /*0100*/  IMAD R3, R3, 0x6, RZ ;  /* 0x0000000603037824 */ /* 0x000fc600078e02ff */
[----:B------:R-:W-:Y:S01]  /*0110*/  LOP3.LUT R7, RZ, R6, RZ, 0x33, !PT ;  /* 0x00000006ff077212 */ /* 0x000fe200078e33ff */
[----:B------:R-:W-:Y:S01]  /*0120*/  IMAD R5, R5, 0x6, RZ ;  /* 0x0000000605057824 */ /* 0x000fe200078e02ff */
[----:B------:R-:W-:-:S03]  /*0130*/  LOP3.LUT R3, RZ, R3, RZ, 0x33, !PT ;  /* 0x00000003ff037212 */ /* 0x000fc600078e33ff */
[----:B------:R-:W-:Y:S01]  /*0140*/  IMAD.IADD R7, R0, 0x1, R7 ;  /* 0x0000000100077824 */ /* 0x000fe200078e0207 */
[----:B------:R-:W-:Y:S02]  /*0150*/  LOP3.LUT R5, RZ, R5, RZ, 0x33, !PT ;  /* 0x00000005ff057212 */ /* 0x000fe400078e33ff */
[----:B------:R-:W-:Y:S02]  /*0160*/  IADD3 R3, R2, R3, RZ ;  /* 0x0000000302037210 */ /* 0x000fe40007ffe0ff */
[----:B------:R-:W-:Y:S01]  /*0170*/  IABS R7, R7 ;  /* 0x0000000700077213 */ /* 0x000fe20000000000 */
[----:B------:R-:W-:Y:S01]  /*0180*/  IMAD.IADD R5, R4, 0x1, R5 ;  /* 0x0000000104057824 */ /* 0x000fe200078e0205 */
[----:B------:R-:W-:Y:S01]  /*0190*/  IABS R6, R3 ;  /* 0x0000000300067213 */ /* 0x000fe20000000000 */
[----:B------:R-:W-:Y:S01]  /*01a0*/  IMAD.HI R4, R0, 0x38e38e39, RZ ;  /* 0x38e38e3900047827 */ /* 0x000fe200078e02ff */
[----:B------:R-:W1:Y:S02]  /*01b0*/  LDC.64 R2, c[0x0][0x210] ;  /* 0x00008400ff027b82 */ /* 0x000e640000000a00 */
[----:B------:R-:W-:Y:S01]  /*01c0*/  IABS R8, R5 ;  /* 0x0000000500087213 */ /* 0x000fe20000000000 */
[----:B------:R-:W-:Y:S01]  /*01d0*/  VIADD R7, R7, 0xfffffffd ;  /* 0xfffffffd07077836 */ /* 0x000fe20000000000 */
[----:B------:R-:W-:-:S02]  /*01e0*/  SHF.R.U32.HI R5, RZ, 0x1f, R4 ;  /* 0x0000001fff057819 */ /* 0x000fc40000011604 */
[----:B------:R-:W-:Y:S02]  /*01f0*/  IADD3 R6, R6, -0x3, RZ ;  /* 0xfffffffd06067810 */ /* 0x000fe40007ffe0ff */
[----:B------:R-:W-:Y:S02]  /*0200*/  IABS R7, R7 ;  /* 0x0000000700077213 */ /* 0x000fe40000000000 */
[----:B------:R-:W-:Y:S01]  /*0210*/  LEA.HI R5, R4, R5, RZ, 0x1d ;  /* 0x0000000504057211 */ /* 0x000fe200078fe8ff */
[----:B------:R-:W-:Y:S01]  /*0220*/  VIADD R4, R8, 0xfffffffd ;  /* 0xfffffffd08047836 */ /* 0x000fe20000000000 */
[----:B------:R-:W-:Y:S01]  /*0230*/  IABS R8, R6 ;  /* 0x0000000600087213 */ /* 0x000fe20000000000 */
[----:B------:R-:W-:Y:S01]  /*0240*/  IMAD.MOV.U32 R6, RZ, RZ, R7 ;  /* 0x000000ffff067224 */ /* 0x000fe200078e0007 */
[----:B------:R-:W-:Y:S02]  /*0250*/  LEA R5, R5, 0xf, 0x4 ;  /* 0x0000000f05057811 */ /* 0x000fe400078e20ff */
[----:B------:R-:W-:-:S02]  /*0260*/  IABS R7, R4 ;  /* 0x0000000400077213 */ /* 0x000fc40000000000 */
[----:B------:R-:W-:Y:S01]  /*0270*/  IADD3 R4, R5, -R6, RZ ;  /* 0x8000000605047210 */ /* 0x000fe20007ffe0ff */
[----:B------:R-:W-:Y:S01]  /*0280*/  IMAD.IADD R6, R5, 0x1, -R8 ;  /* 0x0000000105067824 */ /* 0x000fe200078e0a08 */
[----:B------:R-:W-:-:S03]  /*0290*/  CS2R R8, SRZ ;  /* 0x0000000000087805 */ /* 0x000fc6000001ff00 */
[C---:B------:R-:W-:Y:S02]  /*02a0*/  IMAD R5, R7.reuse, -0x4, R4 ;  /* 0xfffffffc07057824 */ /* 0x040fe400078e0204 */
[----:B------:R-:W-:Y:S02]  /*02b0*/  IMAD R7, R7, -0x4, R6 ;  /* 0xfffffffc07077824 */ /* 0x000fe400078e0206 */
[----:B-1----:R-:W-:-:S04]  /*02c0*/  IMAD.WIDE R4, R5, 0x4, R2 ;  /* 0x0000000405047825 */ /* 0x002fc800078e0202 */
[----:B------:R-:W-:Y:S01]  /*02d0*/  IMAD.WIDE R2, R7, 0x4, R2 ;  /* 0x0000000407027825 */ /* 0x000fe200078e0202 */
[----:B------:R-:W2:Y:S01]  /*02e0*/  @!P2 LDG.E.EL R8, desc[UR4][R4.64] ;  /* 0x000000040408a981 */ /* 0x000ea2000c2e1900 */
[----:B------:R-:W1:Y:S03]  /*02f0*/  LDC.64 R6, c[0x0][0x218] ;  /* 0x00008600ff067b82 */ /* 0x000e660000000a00 */
[----:B------:R-:W3:Y:S01]  /*0300*/  @!P2 LDG.E.EL R9, desc[UR4][R2.64] ;  /* 0x000000040209a981 */ /* 0x000ee2000c2e1900 */
[----:B-1----:R-:W-:Y:S01]  /*0310*/  IMAD.WIDE R6, R0, 0x4, R6 ;  /* 0x0000000400067825 */ /* 0x002fe200078e0206 */
[C---:B--2---:R-:W-:Y:S02]  /*0320*/  FSETP.GEU.AND P0, PT, R8.reuse, RZ, PT ;  /* 0x000000ff0800720b */ /* 0x044fe40003f0e000 */
[----:B---3--:R-:W-:Y:S02]  /*0330*/  FSETP.GEU.AND P1, PT, R9, RZ, PT ;  /* 0x000000ff0900720b */ /* 0x008fe40003f2e000 */
[----:B------:R-:W-:-:S02]  /*0340*/  FSEL R8, R8, RZ, P0 ;  /* 0x000000ff08087208 */ /* 0x000fc40000000000 */
[----:B------:R-:W-:Y:S01]  /*0350*/  FSEL R9, R9, RZ, P1 ;  /* 0x000000ff09097208 */ /* 0x000fe20000800000 */
[----:B------:R-:W-:Y:S08]  /*0360*/  @P2 EXIT ;  /* 0x000000000000294d */ /* 0x000ff00003800000 */
[----:B------:R-:W-:Y:S01]  /*0370*/  FMUL R8, R8, 1.7139588594436645508 ;  /* 0x3fdb630108087820 */ /* 0x000fe20000400000 */
[----:B------:R-:W-:-:S05]  /*0380*/  FMUL R9, R9, 1.7139588594436645508 ;  /* 0x3fdb630109097820 */ /* 0x000fca0000400000 */
[----:B------:R-:W-:Y:S01]  /*0390*/  STG.E.64 desc[UR4][R6.64], R8 ;  /* 0x0000000806007986 */ /* 0x000fe2000c101b04 */
[----:B------:R-:W-:Y:S05]  /*03a0*/  EXIT ;  /* 0x000000000000794d */ /* 0x000fea0003800000 */
.L_x_0:
[----:B------:R-:W-:-:S00]  /*03b0*/  BRA `(.L_x_0) ;  /* 0xfffffffc00fc7947 */ /* 0x000fc0000383ffff */
[----:B------:R-:W-:-:S00]  /*03c0*/  NOP ;  /* 0x0000000000007918 */ /* 0x000fc00000000000 */
        /* <DEDUP_REMOVED lines=11> */
.L_x_1:


//--------------------- .nv.constant0.triton_poi_fused_div_mul_reflection_pad2d_relu_0 --------------------------
	.section	.nv.constant0.triton_poi_fused_div_mul_reflection_pad2d_relu_0,"a",@progbits
	.sectionflags	@""
	.align	4
.nv.constant0.triton_poi_fused_div_mul_reflection_pad2d_relu_0:
	.zero		548
